//
// Generated by NVIDIA NVVM Compiler
//
// Compiler Build ID: CL-36424714
// Cuda compilation tools, release 13.0, V13.0.88
// Based on NVVM 20.0.0
//

.version 9.0
.target sm_100
.address_size 64

	// .globl	_Z8dot_prodPfS_S_i

.visible .entry _Z8dot_prodPfS_S_i(
	.param .u64 .ptr .align 1 _Z8dot_prodPfS_S_i_param_0,
	.param .u64 .ptr .align 1 _Z8dot_prodPfS_S_i_param_1,
	.param .u64 .ptr .align 1 _Z8dot_prodPfS_S_i_param_2,
	.param .u32 _Z8dot_prodPfS_S_i_param_3
)
{
	.reg .pred 	%p<2>;
	.reg .b32 	%r<6>;
	.reg .b32 	%f<4>;
	.reg .b64 	%rd<11>;

	ld.param.u64 	%rd1, [_Z8dot_prodPfS_S_i_param_0];
	ld.param.u64 	%rd2, [_Z8dot_prodPfS_S_i_param_1];
	ld.param.u64 	%rd3, [_Z8dot_prodPfS_S_i_param_2];
	ld.param.u32 	%r2, [_Z8dot_prodPfS_S_i_param_3];
	mov.u32 	%r3, %tid.x;
	mov.u32 	%r4, %ctaid.x;
	mov.u32 	%r5, %ntid.x;
	mad.lo.s32 	%r1, %r4, %r5, %r3;
	setp.ge.s32 	%p1, %r1, %r2;
	@%p1 bra 	$L__BB0_2;
	cvta.to.global.u64 	%rd4, %rd1;
	cvta.to.global.u64 	%rd5, %rd2;
	cvta.to.global.u64 	%rd6, %rd3;
	mul.wide.s32 	%rd7, %r1, 4;
	add.s64 	%rd8, %rd4, %rd7;
	ld.global.f32 	%f1, [%rd8];
	add.s64 	%rd9, %rd5, %rd7;
	ld.global.f32 	%f2, [%rd9];
	mul.f32 	%f3, %f1, %f2;
	add.s64 	%rd10, %rd6, %rd7;
	st.global.f32 	[%rd10], %f3;
$L__BB0_2:
	ret;

}
	// .globl	_Z13dot_reductionPfi
.visible .entry _Z13dot_reductionPfi(
	.param .u64 .ptr .align 1 _Z13dot_reductionPfi_param_0,
	.param .u32 _Z13dot_reductionPfi_param_1
)
{
	.reg .pred 	%p<2>;
	.reg .b32 	%r<7>;
	.reg .b32 	%f<4>;
	.reg .b64 	%rd<7>;

	ld.param.u64 	%rd1, [_Z13dot_reductionPfi_param_0];
	ld.param.u32 	%r2, [_Z13dot_reductionPfi_param_1];
	mov.u32 	%r3, %tid.x;
	mov.u32 	%r4, %ctaid.x;
	mov.u32 	%r5, %ntid.x;
	mad.lo.s32 	%r1, %r4, %r5, %r3;
	setp.ge.s32 	%p1, %r1, %r2;
	@%p1 bra 	$L__BB1_2;
	cvta.to.global.u64 	%rd2, %rd1;
	add.s32 	%r6, %r2, %r1;
	mul.wide.s32 	%rd3, %r6, 4;
	add.s64 	%rd4, %rd2, %rd3;
	ld.global.f32 	%f1, [%rd4];
	mul.wide.s32 	%rd5, %r1, 4;
	add.s64 	%rd6, %rd2, %rd5;
	ld.global.f32 	%f2, [%rd6];
	add.f32 	%f3, %f1, %f2;
	st.global.f32 	[%rd6], %f3;
$L__BB1_2:
	ret;

}


// ===== COMPILED SASS (sm_100) =====

	.target	sm_100

	.elftype	@"ET_EXEC"


//--------------------- .note.nv.tkinfo           --------------------------
	.section	.note.nv.tkinfo,"",@"SHT_NOTE"
	.sectionflags	@"SHF_NOTE_NV_TKINFO"
	.tkinfo
        /*0018*/ 	.word	0x00000002
        /*0030*/ 	.string	""
        /*0030*/ 	.string	"ptxas"
        /*0030*/ 	.string	"Cuda compilation tools, release 13.0, V13.0.88"
        /*0030*/ 	.string	"Build cuda_13.0.r13.0/compiler.36424714_0"
        /*0030*/ 	.string	"-arch sm_100 -m 64 "



//--------------------- .note.nv.cuinfo           --------------------------
	.section	.note.nv.cuinfo,"",@"SHT_NOTE"
	.sectionflags	@"SHF_NOTE_NV_CUINFO"
        /*0018*/ 	.short	0x0002
        /*001a*/ 	.short	0x0064
        /*001c*/ 	.short	0x0082
	.zero		2


//--------------------- .nv.info                  --------------------------
	.section	.nv.info,"",@"SHT_CUDA_INFO"
	.align	4


	//----- nvinfo : EIATTR_REGCOUNT
	.align		4
        /*0000*/ 	.byte	0x04, 0x2f
        /*0002*/ 	.short	(.L_1 - .L_0)
	.align		4
.L_0:
        /*0004*/ 	.word	index@(_Z8dot_prodPfS_S_i)
        /*0008*/ 	.word	0x0000000c


	//----- nvinfo : EIATTR_FRAME_SIZE
	.align		4
.L_1:
        /*000c*/ 	.byte	0x04, 0x11
        /*000e*/ 	.short	(.L_3 - .L_2)
	.align		4
.L_2:
        /*0010*/ 	.word	index@(_Z8dot_prodPfS_S_i)
        /*0014*/ 	.word	0x00000000


	//----- nvinfo : EIATTR_REGCOUNT
	.align		4
.L_3:
        /*0018*/ 	.byte	0x04, 0x2f
        /*001a*/ 	.short	(.L_5 - .L_4)
	.align		4
.L_4:
        /*001c*/ 	.word	index@(_Z13dot_reductionPfi)
        /*0020*/ 	.word	0x0000000a


	//----- nvinfo : EIATTR_FRAME_SIZE
	.align		4
.L_5:
        /*0024*/ 	.byte	0x04, 0x11
        /*0026*/ 	.short	(.L_7 - .L_6)
	.align		4
.L_6:
        /*0028*/ 	.word	index@(_Z13dot_reductionPfi)
        /*002c*/ 	.word	0x00000000


	//----- nvinfo : EIATTR_MIN_STACK_SIZE
	.align		4
.L_7:
        /*0030*/ 	.byte	0x04, 0x12
        /*0032*/ 	.short	(.L_9 - .L_8)
	.align		4
.L_8:
        /*0034*/ 	.word	index@(_Z13dot_reductionPfi)
        /*0038*/ 	.word	0x00000000


	//----- nvinfo : EIATTR_MIN_STACK_SIZE
	.align		4
.L_9:
        /*003c*/ 	.byte	0x04, 0x12
        /*003e*/ 	.short	(.L_11 - .L_10)
	.align		4
.L_10:
        /*0040*/ 	.word	index@(_Z8dot_prodPfS_S_i)
        /*0044*/ 	.word	0x00000000
.L_11:


//--------------------- .nv.compat                --------------------------
	.section	.nv.compat,"",@"SHT_CUDA_COMPAT_INFO"
	.align	4
        /*0000*/ 	.byte	0x02, 0x09, 0x00, 0x00, 0x02, 0x02, 0x01, 0x00, 0x02, 0x05, 0x05, 0x00, 0x03, 0x07, 0x01, 0x01
        /*0010*/ 	.byte	0x02, 0x03, 0x00, 0x00, 0x02, 0x06, 0x01, 0x00, 0x04, 0x0b, 0x08, 0x00, 0x09, 0x00, 0x00, 0x00
        /*0020*/ 	.byte	0x00, 0x00, 0x00, 0x00


//--------------------- .nv.info._Z13dot_reductionPfi --------------------------
	.section	.nv.info._Z13dot_reductionPfi,"",@"SHT_CUDA_INFO"
	.sectionflags	@""
	.align	4


	//----- nvinfo : EIATTR_CUDA_API_VERSION
	.align		4
        /*0000*/ 	.byte	0x04, 0x37
        /*0002*/ 	.short	(.L_13 - .L_12)
.L_12:
        /*0004*/ 	.word	0x00000082


	//----- nvinfo : EIATTR_KPARAM_INFO
	.align		4
.L_13:
        /*0008*/ 	.byte	0x04, 0x17
        /*000a*/ 	.short	(.L_15 - .L_14)
.L_14:
        /*000c*/ 	.word	0x00000000
        /*0010*/ 	.short	0x0001
        /*0012*/ 	.short	0x0008
        /*0014*/ 	.byte	0x00, 0xf0, 0x11, 0x00


	//----- nvinfo : EIATTR_KPARAM_INFO
	.align		4
.L_15:
        /*0018*/ 	.byte	0x04, 0x17
        /*001a*/ 	.short	(.L_17 - .L_16)
.L_16:
        /*001c*/ 	.word	0x00000000
        /*0020*/ 	.short	0x0000
        /*0022*/ 	.short	0x0000
        /*0024*/ 	.byte	0x00, 0xf5, 0x21, 0x00


	//----- nvinfo : EIATTR_SPARSE_MMA_MASK
	.align		4
.L_17:
        /*0028*/ 	.byte	0x03, 0x50
        /*002a*/ 	.short	0x0000


	//----- nvinfo : EIATTR_MAXREG_COUNT
	.align		4
        /*002c*/ 	.byte	0x03, 0x1b
        /*002e*/ 	.short	0x00ff


	//----- nvinfo : EIATTR_MERCURY_ISA_VERSION
	.align		4
        /*0030*/ 	.byte	0x03, 0x5f
        /*0032*/ 	.short	0x0101


	//----- nvinfo : EIATTR_VRC_CTA_INIT_COUNT
	.align		4
        /*0034*/ 	.byte	0x02, 0x4a
	.zero		1
	.zero		1


	//----- nvinfo : EIATTR_EXIT_INSTR_OFFSETS
	.align		4
        /*0038*/ 	.byte	0x04, 0x1c
        /*003a*/ 	.short	(.L_19 - .L_18)


	//   ....[0]....
.L_18:
        /*003c*/ 	.word	0x00000070


	//   ....[1]....
        /*0040*/ 	.word	0x00000110


	//----- nvinfo : EIATTR_CBANK_PARAM_SIZE
	.align		4
.L_19:
        /*0044*/ 	.byte	0x03, 0x19
        /*0046*/ 	.short	0x000c


	//----- nvinfo : EIATTR_PARAM_CBANK
	.align		4
        /*0048*/ 	.byte	0x04, 0x0a
        /*004a*/ 	.short	(.L_21 - .L_20)
	.align		4
.L_20:
        /*004c*/ 	.word	index@(.nv.constant0._Z13dot_reductionPfi)
        /*0050*/ 	.short	0x0380
        /*0052*/ 	.short	0x000c


	//----- nvinfo : EIATTR_SW_WAR
	.align		4
.L_21:
        /*0054*/ 	.byte	0x04, 0x36
        /*0056*/ 	.short	(.L_23 - .L_22)
.L_22:
        /*0058*/ 	.word	0x00000008
.L_23:


//--------------------- .nv.info._Z8dot_prodPfS_S_i --------------------------
	.section	.nv.info._Z8dot_prodPfS_S_i,"",@"SHT_CUDA_INFO"
	.sectionflags	@""
	.align	4


	//----- nvinfo : EIATTR_CUDA_API_VERSION
	.align		4
        /*0000*/ 	.byte	0x04, 0x37
        /*0002*/ 	.short	(.L_25 - .L_24)
.L_24:
        /*0004*/ 	.word	0x00000082


	//----- nvinfo : EIATTR_KPARAM_INFO
	.align		4
.L_25:
        /*0008*/ 	.byte	0x04, 0x17
        /*000a*/ 	.short	(.L_27 - .L_26)
.L_26:
        /*000c*/ 	.word	0x00000000
        /*0010*/ 	.short	0x0003
        /*0012*/ 	.short	0x0018
        /*0014*/ 	.byte	0x00, 0xf0, 0x11, 0x00


	//----- nvinfo : EIATTR_KPARAM_INFO
	.align		4
.L_27:
        /*0018*/ 	.byte	0x04, 0x17
        /*001a*/ 	.short	(.L_29 - .L_28)
.L_28:
        /*001c*/ 	.word	0x00000000
        /*0020*/ 	.short	0x0002
        /*0022*/ 	.short	0x0010
        /*0024*/ 	.byte	0x00, 0xf5, 0x21, 0x00


	//----- nvinfo : EIATTR_KPARAM_INFO
	.align		4
.L_29:
        /*0028*/ 	.byte	0x04, 0x17
        /*002a*/ 	.short	(.L_31 - .L_30)
.L_30:
        /*002c*/ 	.word	0x00000000
        /*0030*/ 	.short	0x0001
        /*0032*/ 	.short	0x0008
        /*0034*/ 	.byte	0x00, 0xf5, 0x21, 0x00


	//----- nvinfo : EIATTR_KPARAM_INFO
	.align		4
.L_31:
        /*0038*/ 	.byte	0x04, 0x17
        /*003a*/ 	.short	(.L_33 - .L_32)
.L_32:
        /*003c*/ 	.word	0x00000000
        /*0040*/ 	.short	0x0000
        /*0042*/ 	.short	0x0000
        /*0044*/ 	.byte	0x00, 0xf5, 0x21, 0x00


	//----- nvinfo : EIATTR_SPARSE_MMA_MASK
	.align		4
.L_33:
        /*0048*/ 	.byte	0x03, 0x50
        /*004a*/ 	.short	0x0000


	//----- nvinfo : EIATTR_MAXREG_COUNT
	.align		4
        /*004c*/ 	.byte	0x03, 0x1b
        /*004e*/ 	.short	0x00ff


	//----- nvinfo : EIATTR_MERCURY_ISA_VERSION
	.align		4
        /*0050*/ 	.byte	0x03, 0x5f
        /*0052*/ 	.short	0x0101


	//----- nvinfo : EIATTR_VRC_CTA_INIT_COUNT
	.align		4
        /*0054*/ 	.byte	0x02, 0x4a
	.zero		1
	.zero		1


	//----- nvinfo : EIATTR_EXIT_INSTR_OFFSETS
	.align		4
        /*0058*/ 	.byte	0x04, 0x1c
        /*005a*/ 	.short	(.L_35 - .L_34)


	//   ....[0]....
.L_34:
        /*005c*/ 	.word	0x00000070


	//   ....[1]....
        /*0060*/ 	.word	0x00000130


	//----- nvinfo : EIATTR_CBANK_PARAM_SIZE
	.align		4
.L_35:
        /*0064*/ 	.byte	0x03, 0x19
        /*0066*/ 	.short	0x001c


	//----- nvinfo : EIATTR_PARAM_CBANK
	.align		4
        /*0068*/ 	.byte	0x04, 0x0a
        /*006a*/ 	.short	(.L_37 - .L_36)
	.align		4
.L_36:
        /*006c*/ 	.word	index@(.nv.constant0._Z8dot_prodPfS_S_i)
        /*0070*/ 	.short	0x0380
        /*0072*/ 	.short	0x001c


	//----- nvinfo : EIATTR_SW_WAR
	.align		4
.L_37:
        /*0074*/ 	.byte	0x04, 0x36
        /*0076*/ 	.short	(.L_39 - .L_38)
.L_38:
        /*0078*/ 	.word	0x00000008
.L_39:


//--------------------- .nv.callgraph             --------------------------
	.section	.nv.callgraph,"",@"SHT_CUDA_CALLGRAPH"
	.align	4
	.sectionentsize	8
	.align		4
        /*0000*/ 	.word	0x00000000
	.align		4
        /*0004*/ 	.word	0xffffffff
	.align		4
        /*0008*/ 	.word	0x00000000
	.align		4
        /*000c*/ 	.word	0xfffffffe
	.align		4
        /*0010*/ 	.word	0x00000000
	.align		4
        /*0014*/ 	.word	0xfffffffd
	.align		4
        /*0018*/ 	.word	0x00000000
	.align		4
        /*001c*/ 	.word	0xfffffffc


//--------------------- .text._Z13dot_reductionPfi --------------------------
	.section	.text._Z13dot_reductionPfi,"ax",@progbits
	.align	128
        .global         _Z13dot_reductionPfi
        .type           _Z13dot_reductionPfi,@function
        .size           _Z13dot_reductionPfi,(.L_x_2 - _Z13dot_reductionPfi)
        .other          _Z13dot_reductionPfi,@"STO_CUDA_ENTRY STV_DEFAULT"
_Z13dot_reductionPfi:
.text._Z13dot_reductionPfi:
[----:B------:R-:W-:Y:S01]  /*0000*/  LDC R1, c[0x0][0x37c] ;  /* 0x0000df00ff017b82 */ /* 0x000fe20000000800 */
[----:B------:R-:W0:Y:S07]  /*0010*/  S2R R7, SR_TID.X ;  /* 0x0000000000077919 */ /* 0x000e2e0000002100 */
[----:B------:R-:W0:Y:S01]  /*0020*/  S2UR UR4, SR_CTAID.X ;  /* 0x00000000000479c3 */ /* 0x000e220000002500 */
[----:B------:R-:W1:Y:S07]  /*0030*/  LDCU UR6, c[0x0][0x388] ;  /* 0x00007100ff0677ac */ /* 0x000e6e0008000800 */
[----:B------:R-:W0:Y:S02]  /*0040*/  LDC R0, c[0x0][0x360] ;  /* 0x0000d800ff007b82 */ /* 0x000e240000000800 */
[----:B0-----:R-:W-:-:S05]  /*0050*/  IMAD R7, R0, UR4, R7 ;  /* 0x0000000400077c24 */ /* 0x001fca000f8e0207 */
[----:B-1----:R-:W-:-:S13]  /*0060*/  ISETP.GE.AND P0, PT, R7, UR6, PT ;  /* 0x0000000607007c0c */ /* 0x002fda000bf06270 */
[----:B------:R-:W-:Y:S05]  /*0070*/  @P0 EXIT ;  /* 0x000000000000094d */ /* 0x000fea0003800000 */
[----:B------:R-:W0:Y:S01]  /*0080*/  LDC.64 R4, c[0x0][0x380] ;  /* 0x0000e000ff047b82 */ /* 0x000e220000000a00 */
[----:B------:R-:W1:Y:S01]  /*0090*/  LDCU.64 UR4, c[0x0][0x358] ;  /* 0x00006b00ff0477ac */ /* 0x000e620008000a00 */
[----:B------:R-:W-:-:S05]  /*00a0*/  IADD3 R3, PT, PT, R7, UR6, RZ ;  /* 0x0000000607037c10 */ /* 0x000fca000fffe0ff */
[----:B0-----:R-:W-:-:S04]  /*00b0*/  IMAD.WIDE R2, R3, 0x4, R4 ;  /* 0x0000000403027825 */ /* 0x001fc800078e0204 */
[----:B------:R-:W-:Y:S02]  /*00c0*/  IMAD.WIDE R4, R7, 0x4, R4 ;  /* 0x0000000407047825 */ /* 0x000fe400078e0204 */
[----:B-1----:R-:W2:Y:S04]  /*00d0*/  LDG.E R2, desc[UR4][R2.64] ;  /* 0x0000000402027981 */ /* 0x002ea8000c1e1900 */
[----:B------:R-:W2:Y:S02]  /*00e0*/  LDG.E R7, desc[UR4][R4.64] ;  /* 0x0000000404077981 */ /* 0x000ea4000c1e1900 */
[----:B--2---:R-:W-:-:S05]  /*00f0*/  FADD R7, R2, R7 ;  /* 0x0000000702077221 */ /* 0x004fca0000000000 */
[----:B------:R-:W-:Y:S01]  /*0100*/  STG.E desc[UR4][R4.64], R7 ;  /* 0x0000000704007986 */ /* 0x000fe2000c101904 */
[----:B------:R-:W-:Y:S05]  /*0110*/  EXIT ;  /* 0x000000000000794d */ /* 0x000fea0003800000 */
.L_x_0:
[----:B------:R-:W-:-:S00]  /*0120*/  BRA `(.L_x_0) ;  /* 0xfffffffc00fc7947 */ /* 0x000fc0000383ffff */
[----:B------:R-:W-:-:S00]  /*0130*/  NOP ;  /* 0x0000000000007918 */ /* 0x000fc00000000000 */
        /* <DEDUP_REMOVED lines=12> */
.L_x_2:


//--------------------- .text._Z8dot_prodPfS_S_i  --------------------------
	.section	.text._Z8dot_prodPfS_S_i,"ax",@progbits
	.align	128
        .global         _Z8dot_prodPfS_S_i
        .type           _Z8dot_prodPfS_S_i,@function
        .size           _Z8dot_prodPfS_S_i,(.L_x_3 - _Z8dot_prodPfS_S_i)
        .other          _Z8dot_prodPfS_S_i,@"STO_CUDA_ENTRY STV_DEFAULT"
_Z8dot_prodPfS_S_i:
.text._Z8dot_prodPfS_S_i:
        /* <DEDUP_REMOVED lines=9> */
[----:B------:R-:W1:Y:S07]  /*0090*/  LDCU.64 UR4, c[0x0][0x358] ;  /* 0x00006b00ff0477ac */ /* 0x000e6e0008000a00 */
[----:B------:R-:W2:Y:S08]  /*00a0*/  LDC.64 R4, c[0x0][0x388] ;  /* 0x0000e200ff047b82 */ /* 0x000eb00000000a00 */
[----:B------:R-:W3:Y:S01]  /*00b0*/  LDC.64 R6, c[0x0][0x390] ;  /* 0x0000e400ff067b82 */ /* 0x000ee20000000a00 */
[----:B0-----:R-:W-:-:S06]  /*00c0*/  IMAD.WIDE R2, R9, 0x4, R2 ;  /* 0x0000000409027825 */ /* 0x001fcc00078e0202 */
[----:B-1----:R-:W4:Y:S01]  /*00d0*/  LDG.E R2, desc[UR4][R2.64] ;  /* 0x0000000402027981 */ /* 0x002f22000c1e1900 */
[----:B--2---:R-:W-:-:S06]  /*00e0*/  IMAD.WIDE R4, R9, 0x4, R4 ;  /* 0x0000000409047825 */ /* 0x004fcc00078e0204 */
[----:B------:R-:W4:Y:S01]  /*00f0*/  LDG.E R5, desc[UR4][R4.64] ;  /* 0x0000000404057981 */ /* 0x000f22000c1e1900 */
[----:B---3--:R-:W-:-:S04]  /*0100*/  IMAD.WIDE R6, R9, 0x4, R6 ;  /* 0x0000000409067825 */ /* 0x008fc800078e0206 */
[----:B----4-:R-:W-:-:S05]  /*0110*/  FMUL R9, R2, R5 ;  /* 0x0000000502097220 */ /* 0x010fca0000400000 */
[----:B------:R-:W-:Y:S01]  /*0120*/  STG.E desc[UR4][R6.64], R9 ;  /* 0x0000000906007986 */ /* 0x000fe2000c101904 */
[----:B------:R-:W-:Y:S05]  /*0130*/  EXIT ;  /* 0x000000000000794d */ /* 0x000fea0003800000 */
.L_x_1:
        /* <DEDUP_REMOVED lines=12> */
.L_x_3:


//--------------------- .nv.shared.reserved.0     --------------------------
	.section	.nv.shared.reserved.0,"aw",@nobits
	.weak		__nv_reservedSMEM_offset_0_alias
	.size		__nv_reservedSMEM_offset_0_alias, 0, 64
	.other		__nv_reservedSMEM_offset_0_alias,@"STO_CUDA_RESERVED_SHARED STV_DEFAULT"
__nv_reservedSMEM_offset_0_alias:
	.zero		0
	.zero		64


//--------------------- .nv.constant0._Z13dot_reductionPfi --------------------------
	.section	.nv.constant0._Z13dot_reductionPfi,"a",@progbits
	.sectionflags	@""
	.align	4
.nv.constant0._Z13dot_reductionPfi:
	.zero		908


//--------------------- .nv.constant0._Z8dot_prodPfS_S_i --------------------------
	.section	.nv.constant0._Z8dot_prodPfS_S_i,"a",@progbits
	.sectionflags	@""
	.align	4
.nv.constant0._Z8dot_prodPfS_S_i:
	.zero		924


//--------------------- SYMBOLS --------------------------

	.type		.nv.reservedSmem.offset0,@object
	.size		.nv.reservedSmem.offset0,0x4
